//
// Generated by NVIDIA NVVM Compiler
//
// Compiler Build ID: CL-36424714
// Cuda compilation tools, release 13.0, V13.0.88
// Based on NVVM 20.0.0
//

.version 9.0
.target sm_100
.address_size 64

	// .globl	_Z19ptx_m16n8k16_kernelP13__nv_fp8_e4m3S0_P6__half
.extern .func  (.param .b32 func_retval0) vprintf
(
	.param .b64 vprintf_param_0,
	.param .b64 vprintf_param_1
)
;
// _ZZ19ptx_m16n8k16_kernelP13__nv_fp8_e4m3S0_P6__halfE1A has been demoted
// _ZZ19ptx_m16n8k16_kernelP13__nv_fp8_e4m3S0_P6__halfE1B has been demoted
.global .align 1 .b8 $str[39] = {112, 116, 120, 95, 109, 109, 97, 95, 115, 104, 97, 114, 101, 100, 32, 107, 101, 114, 110, 101, 108, 32, 101, 50, 101, 40, 99, 121, 99, 108, 101, 115, 41, 58, 37, 108, 100, 10};

.visible .entry _Z19ptx_m16n8k16_kernelP13__nv_fp8_e4m3S0_P6__half(
	.param .u64 .ptr .align 1 _Z19ptx_m16n8k16_kernelP13__nv_fp8_e4m3S0_P6__half_param_0,
	.param .u64 .ptr .align 1 _Z19ptx_m16n8k16_kernelP13__nv_fp8_e4m3S0_P6__half_param_1,
	.param .u64 .ptr .align 1 _Z19ptx_m16n8k16_kernelP13__nv_fp8_e4m3S0_P6__half_param_2
)
{
	.local .align 8 .b8 	__local_depot0[8];
	.reg .b64 	%SP;
	.reg .b64 	%SPL;
	.reg .pred 	%p<2>;
	.reg .b16 	%rs<13>;
	.reg .b32 	%r<44>;
	.reg .b64 	%rd<28>;
	// demoted variable
	.shared .align 1 .b8 _ZZ19ptx_m16n8k16_kernelP13__nv_fp8_e4m3S0_P6__halfE1A[256];
	// demoted variable
	.shared .align 1 .b8 _ZZ19ptx_m16n8k16_kernelP13__nv_fp8_e4m3S0_P6__halfE1B[128];
	mov.u64 	%SPL, __local_depot0;
	cvta.local.u64 	%SP, %SPL;
	ld.param.u64 	%rd5, [_Z19ptx_m16n8k16_kernelP13__nv_fp8_e4m3S0_P6__half_param_0];
	ld.param.u64 	%rd6, [_Z19ptx_m16n8k16_kernelP13__nv_fp8_e4m3S0_P6__half_param_1];
	ld.param.u64 	%rd7, [_Z19ptx_m16n8k16_kernelP13__nv_fp8_e4m3S0_P6__half_param_2];
	cvta.to.global.u64 	%rd8, %rd6;
	cvta.to.global.u64 	%rd9, %rd7;
	mov.u32 	%r8, %tid.x;
	and.b32  	%r9, %r8, 31;
	shl.b32 	%r10, %r8, 3;
	and.b32  	%r11, %r10, 248;
	cvta.to.global.u64 	%rd10, %rd5;
	mov.u32 	%r12, _ZZ19ptx_m16n8k16_kernelP13__nv_fp8_e4m3S0_P6__halfE1A;
	add.s32 	%r13, %r12, %r11;
	cvt.u64.u32 	%rd11, %r11;
	add.s64 	%rd12, %rd10, %rd11;
	ld.global.u8 	%rs1, [%rd12];
	st.shared.u8 	[%r13], %rs1;
	ld.global.u8 	%rs2, [%rd12+1];
	st.shared.u8 	[%r13+1], %rs2;
	ld.global.u8 	%rs3, [%rd12+2];
	st.shared.u8 	[%r13+2], %rs3;
	ld.global.u8 	%rs4, [%rd12+3];
	st.shared.u8 	[%r13+3], %rs4;
	ld.global.u8 	%rs5, [%rd12+4];
	st.shared.u8 	[%r13+4], %rs5;
	ld.global.u8 	%rs6, [%rd12+5];
	st.shared.u8 	[%r13+5], %rs6;
	ld.global.u8 	%rs7, [%rd12+6];
	st.shared.u8 	[%r13+6], %rs7;
	ld.global.u8 	%rs8, [%rd12+7];
	st.shared.u8 	[%r13+7], %rs8;
	shl.b32 	%r14, %r8, 2;
	and.b32  	%r15, %r14, 124;
	shr.u32 	%r16, %r9, 1;
	shl.b32 	%r17, %r8, 6;
	and.b32  	%r18, %r17, 64;
	or.b32  	%r19, %r18, %r16;
	mov.u32 	%r20, _ZZ19ptx_m16n8k16_kernelP13__nv_fp8_e4m3S0_P6__halfE1B;
	add.s32 	%r21, %r20, %r19;
	cvt.u64.u32 	%rd13, %r15;
	add.s64 	%rd14, %rd8, %rd13;
	ld.global.u8 	%rs9, [%rd14];
	st.shared.u8 	[%r21], %rs9;
	or.b32  	%r22, %r15, 1;
	or.b32  	%r23, %r17, 16;
	and.b32  	%r24, %r23, 80;
	shr.u32 	%r25, %r15, 3;
	or.b32  	%r26, %r24, %r25;
	add.s32 	%r27, %r20, %r26;
	cvt.u64.u32 	%rd15, %r22;
	add.s64 	%rd16, %rd8, %rd15;
	ld.global.u8 	%rs10, [%rd16];
	st.shared.u8 	[%r27], %rs10;
	or.b32  	%r28, %r15, 2;
	or.b32  	%r29, %r17, 32;
	and.b32  	%r30, %r29, 96;
	or.b32  	%r31, %r30, %r25;
	add.s32 	%r32, %r20, %r31;
	cvt.u64.u32 	%rd17, %r28;
	add.s64 	%rd18, %rd8, %rd17;
	ld.global.u8 	%rs11, [%rd18];
	st.shared.u8 	[%r32], %rs11;
	or.b32  	%r33, %r15, 3;
	or.b32  	%r34, %r17, 48;
	and.b32  	%r35, %r34, 112;
	or.b32  	%r36, %r35, %r25;
	add.s32 	%r37, %r20, %r36;
	cvt.u64.u32 	%rd19, %r33;
	add.s64 	%rd20, %rd8, %rd19;
	ld.global.u8 	%rs12, [%rd20];
	st.shared.u8 	[%r37], %rs12;
	bar.sync 	0;
	// begin inline asm
	mov.u64 	%rd3, %clock64;
	// end inline asm
	add.s32 	%r38, %r12, %r15;
	ld.shared.u32 	%r3, [%r38];
	ld.shared.u32 	%r4, [%r38+128];
	add.s32 	%r39, %r20, %r15;
	ld.shared.u32 	%r5, [%r39];
	mov.b32 	%r7, 0;
	// begin inline asm
	mma.sync.aligned.m16n8k16.row.col.f16.e4m3.e4m3.f16                    {%r1, %r2},                                                               {%r3, %r4},                                                               {%r5},                                                                  {%r7, %r7};

	// end inline asm
	shl.b32 	%r40, %r8, 1;
	and.b32  	%r41, %r40, 62;
	mul.wide.u32 	%rd21, %r41, 2;
	add.s64 	%rd22, %rd9, %rd21;
	st.global.u32 	[%rd22], %r1;
	st.global.u32 	[%rd22+128], %r2;
	// begin inline asm
	mov.u64 	%rd4, %clock64;
	// end inline asm
	setp.ne.s32 	%p1, %r9, 0;
	@%p1 bra 	$L__BB0_2;
	add.u64 	%rd23, %SP, 0;
	add.u64 	%rd24, %SPL, 0;
	sub.s64 	%rd25, %rd4, %rd3;
	st.local.u64 	[%rd24], %rd25;
	mov.u64 	%rd26, $str;
	cvta.global.u64 	%rd27, %rd26;
	{ // callseq 0, 0
	.param .b64 param0;
	st.param.b64 	[param0], %rd27;
	.param .b64 param1;
	st.param.b64 	[param1], %rd23;
	.param .b32 retval0;
	call.uni (retval0), 
	vprintf, 
	(
	param0, 
	param1
	);
	ld.param.b32 	%r42, [retval0];
	} // callseq 0
$L__BB0_2:
	ret;

}


// ===== COMPILED SASS (sm_100) =====

	.target	sm_100

	.elftype	@"ET_EXEC"


//--------------------- .note.nv.tkinfo           --------------------------
	.section	.note.nv.tkinfo,"",@"SHT_NOTE"
	.sectionflags	@"SHF_NOTE_NV_TKINFO"
	.tkinfo
        /*0018*/ 	.word	0x00000002
        /*0030*/ 	.string	""
        /*0030*/ 	.string	"ptxas"
        /*0030*/ 	.string	"Cuda compilation tools, release 13.0, V13.0.88"
        /*0030*/ 	.string	"Build cuda_13.0.r13.0/compiler.36424714_0"
        /*0030*/ 	.string	"-arch sm_100 -m 64 "



//--------------------- .note.nv.cuinfo           --------------------------
	.section	.note.nv.cuinfo,"",@"SHT_NOTE"
	.sectionflags	@"SHF_NOTE_NV_CUINFO"
        /*0018*/ 	.short	0x0002
        /*001a*/ 	.short	0x0064
        /*001c*/ 	.short	0x0082
	.zero		2


//--------------------- .nv.info                  --------------------------
	.section	.nv.info,"",@"SHT_CUDA_INFO"
	.align	4


	//----- nvinfo : EIATTR_REGCOUNT
	.align		4
        /*0000*/ 	.byte	0x04, 0x2f
        /*0002*/ 	.short	(.L_2 - .L_1)
	.align		4
.L_1:
        /*0004*/ 	.word	index@(_Z19ptx_m16n8k16_kernelP13__nv_fp8_e4m3S0_P6__half)
        /*0008*/ 	.word	0x00000020


	//----- nvinfo : EIATTR_FRAME_SIZE
	.align		4
.L_2:
        /*000c*/ 	.byte	0x04, 0x11
        /*000e*/ 	.short	(.L_4 - .L_3)
	.align		4
.L_3:
        /*0010*/ 	.word	index@(_Z19ptx_m16n8k16_kernelP13__nv_fp8_e4m3S0_P6__half)
        /*0014*/ 	.word	0x00000008


	//----- nvinfo : EIATTR_MIN_STACK_SIZE
	.align		4
.L_4:
        /*0018*/ 	.byte	0x04, 0x12
        /*001a*/ 	.short	(.L_6 - .L_5)
	.align		4
.L_5:
        /*001c*/ 	.word	index@(_Z19ptx_m16n8k16_kernelP13__nv_fp8_e4m3S0_P6__half)
        /*0020*/ 	.word	0x00000008
.L_6:


//--------------------- .nv.compat                --------------------------
	.section	.nv.compat,"",@"SHT_CUDA_COMPAT_INFO"
	.align	4
        /*0000*/ 	.byte	0x02, 0x09, 0x00, 0x00, 0x02, 0x02, 0x02, 0x00, 0x02, 0x05, 0x05, 0x00, 0x03, 0x07, 0x01, 0x01
        /*0010*/ 	.byte	0x02, 0x03, 0x00, 0x00, 0x02, 0x06, 0x01, 0x00, 0x04, 0x0b, 0x08, 0x00, 0x09, 0x00, 0x00, 0x00
        /*0020*/ 	.byte	0x00, 0x00, 0x00, 0x00


//--------------------- .nv.info._Z19ptx_m16n8k16_kernelP13__nv_fp8_e4m3S0_P6__half --------------------------
	.section	.nv.info._Z19ptx_m16n8k16_kernelP13__nv_fp8_e4m3S0_P6__half,"",@"SHT_CUDA_INFO"
	.sectionflags	@""
	.align	4


	//----- nvinfo : EIATTR_CUDA_API_VERSION
	.align		4
        /*0000*/ 	.byte	0x04, 0x37
        /*0002*/ 	.short	(.L_8 - .L_7)
.L_7:
        /*0004*/ 	.word	0x00000082


	//----- nvinfo : EIATTR_KPARAM_INFO
	.align		4
.L_8:
        /*0008*/ 	.byte	0x04, 0x17
        /*000a*/ 	.short	(.L_10 - .L_9)
.L_9:
        /*000c*/ 	.word	0x00000000
        /*0010*/ 	.short	0x0002
        /*0012*/ 	.short	0x0010
        /*0014*/ 	.byte	0x00, 0xf5, 0x21, 0x00


	//----- nvinfo : EIATTR_KPARAM_INFO
	.align		4
.L_10:
        /*0018*/ 	.byte	0x04, 0x17
        /*001a*/ 	.short	(.L_12 - .L_11)
.L_11:
        /*001c*/ 	.word	0x00000000
        /*0020*/ 	.short	0x0001
        /*0022*/ 	.short	0x0008
        /*0024*/ 	.byte	0x00, 0xf5, 0x21, 0x00


	//----- nvinfo : EIATTR_KPARAM_INFO
	.align		4
.L_12:
        /*0028*/ 	.byte	0x04, 0x17
        /*002a*/ 	.short	(.L_14 - .L_13)
.L_13:
        /*002c*/ 	.word	0x00000000
        /*0030*/ 	.short	0x0000
        /*0032*/ 	.short	0x0000
        /*0034*/ 	.byte	0x00, 0xf5, 0x21, 0x00


	//----- nvinfo : EIATTR_SPARSE_MMA_MASK
	.align		4
.L_14:
        /*0038*/ 	.byte	0x03, 0x50
        /*003a*/ 	.short	0x0000


	//----- nvinfo : EIATTR_MAXREG_COUNT
	.align		4
        /*003c*/ 	.byte	0x03, 0x1b
        /*003e*/ 	.short	0x00ff


	//----- nvinfo : EIATTR_NUM_BARRIERS
	.align		4
        /*0040*/ 	.byte	0x02, 0x4c
        /*0042*/ 	.byte	0x01
	.zero		1


	//----- nvinfo : EIATTR_EXTERNS
	.align		4
        /*0044*/ 	.byte	0x04, 0x0f
        /*0046*/ 	.short	(.L_16 - .L_15)


	//   ....[0]....
	.align		4
.L_15:
        /*0048*/ 	.word	index@(vprintf)


	//----- nvinfo : EIATTR_MERCURY_ISA_VERSION
	.align		4
.L_16:
        /*004c*/ 	.byte	0x03, 0x5f
        /*004e*/ 	.short	0x0101


	//----- nvinfo : EIATTR_VRC_CTA_INIT_COUNT
	.align		4
        /*0050*/ 	.byte	0x02, 0x4a
	.zero		1
	.zero		1


	//----- nvinfo : EIATTR_SYSCALL_OFFSETS
	.align		4
        /*0054*/ 	.byte	0x04, 0x46
        /*0056*/ 	.short	(.L_18 - .L_17)


	//   ....[0]....
.L_17:
        /*0058*/ 	.word	0x00000630


	//----- nvinfo : EIATTR_EXIT_INSTR_OFFSETS
	.align		4
.L_18:
        /*005c*/ 	.byte	0x04, 0x1c
        /*005e*/ 	.short	(.L_20 - .L_19)


	//   ....[0]....
.L_19:
        /*0060*/ 	.word	0x00000590


	//   ....[1]....
        /*0064*/ 	.word	0x00000640


	//----- nvinfo : EIATTR_CRS_STACK_SIZE
	.align		4
.L_20:
        /*0068*/ 	.byte	0x04, 0x1e
        /*006a*/ 	.short	(.L_22 - .L_21)
.L_21:
        /*006c*/ 	.word	0x00000000


	//----- nvinfo : EIATTR_CBANK_PARAM_SIZE
	.align		4
.L_22:
        /*0070*/ 	.byte	0x03, 0x19
        /*0072*/ 	.short	0x0018


	//----- nvinfo : EIATTR_PARAM_CBANK
	.align		4
        /*0074*/ 	.byte	0x04, 0x0a
        /*0076*/ 	.short	(.L_24 - .L_23)
	.align		4
.L_23:
        /*0078*/ 	.word	index@(.nv.constant0._Z19ptx_m16n8k16_kernelP13__nv_fp8_e4m3S0_P6__half)
        /*007c*/ 	.short	0x0380
        /*007e*/ 	.short	0x0018


	//----- nvinfo : EIATTR_SW_WAR
	.align		4
.L_24:
        /*0080*/ 	.byte	0x04, 0x36
        /*0082*/ 	.short	(.L_26 - .L_25)
.L_25:
        /*0084*/ 	.word	0x00000008
.L_26:


//--------------------- .nv.callgraph             --------------------------
	.section	.nv.callgraph,"",@"SHT_CUDA_CALLGRAPH"
	.align	4
	.sectionentsize	8
	.align		4
        /*0000*/ 	.word	0x00000000
	.align		4
        /*0004*/ 	.word	0xffffffff
	.align		4
        /*0008*/ 	.word	index@(_Z19ptx_m16n8k16_kernelP13__nv_fp8_e4m3S0_P6__half)
	.align		4
        /*000c*/ 	.word	index@(vprintf)
	.align		4
        /*0010*/ 	.word	0x00000000
	.align		4
        /*0014*/ 	.word	0xfffffffe
	.align		4
        /*0018*/ 	.word	0x00000000
	.align		4
        /*001c*/ 	.word	0xfffffffd
	.align		4
        /*0020*/ 	.word	0x00000000
	.align		4
        /*0024*/ 	.word	0xfffffffc


//--------------------- .nv.constant4             --------------------------
	.section	.nv.constant4,"a",@progbits
	.align	8
	.align		8
.nv.constant4:
        /*0000*/ 	.dword	vprintf
	.align		8
        /*0008*/ 	.dword	$str


//--------------------- .text._Z19ptx_m16n8k16_kernelP13__nv_fp8_e4m3S0_P6__half --------------------------
	.section	.text._Z19ptx_m16n8k16_kernelP13__nv_fp8_e4m3S0_P6__half,"ax",@progbits
	.align	128
        .global         _Z19ptx_m16n8k16_kernelP13__nv_fp8_e4m3S0_P6__half
        .type           _Z19ptx_m16n8k16_kernelP13__nv_fp8_e4m3S0_P6__half,@function
        .size           _Z19ptx_m16n8k16_kernelP13__nv_fp8_e4m3S0_P6__half,(.L_x_2 - _Z19ptx_m16n8k16_kernelP13__nv_fp8_e4m3S0_P6__half)
        .other          _Z19ptx_m16n8k16_kernelP13__nv_fp8_e4m3S0_P6__half,@"STO_CUDA_ENTRY STV_DEFAULT"
_Z19ptx_m16n8k16_kernelP13__nv_fp8_e4m3S0_P6__half:
.text._Z19ptx_m16n8k16_kernelP13__nv_fp8_e4m3S0_P6__half:
[----:B------:R-:W0:Y:S01]  /*0000*/  LDC R1, c[0x0][0x37c] ;  /* 0x0000df00ff017b82 */ /* 0x000e220000000800 */
[----:B------:R-:W1:Y:S01]  /*0010*/  S2R R16, SR_TID.X ;  /* 0x0000000000107919 */ /* 0x000e620000002100 */
[----:B------:R-:W2:Y:S01]  /*0020*/  LDCU.128 UR4, c[0x0][0x380] ;  /* 0x00007000ff0477ac */ /* 0x000ea20008000c00 */
[----:B0-----:R-:W-:Y:S01]  /*0030*/  VIADD R1, R1, 0xfffffff8 ;  /* 0xfffffff801017836 */ /* 0x001fe20000000000 */
[----:B------:R-:W0:Y:S01]  /*0040*/  LDCU.64 UR8, c[0x0][0x358] ;  /* 0x00006b00ff0877ac */ /* 0x000e220008000a00 */
[C---:B-1----:R-:W-:Y:S02]  /*0050*/  IMAD.SHL.U32 R0, R16.reuse, 0x4, RZ ;  /* 0x0000000410007824 */ /* 0x042fe400078e00ff */
[----:B------:R-:W-:-:S03]  /*0060*/  IMAD.SHL.U32 R12, R16, 0x8, RZ ;  /* 0x00000008100c7824 */ /* 0x000fc600078e00ff */
[----:B------:R-:W-:Y:S02]  /*0070*/  LOP3.LUT R0, R0, 0x7c, RZ, 0xc0, !PT ;  /* 0x0000007c00007812 */ /* 0x000fe400078ec0ff */
[----:B------:R-:W-:Y:S02]  /*0080*/  LOP3.LUT R12, R12, 0xf8, RZ, 0xc0, !PT ;  /* 0x000000f80c0c7812 */ /* 0x000fe400078ec0ff */
[C---:B------:R-:W-:Y:S02]  /*0090*/  LOP3.LUT R6, R0.reuse, 0x1, RZ, 0xfc, !PT ;  /* 0x0000000100067812 */ /* 0x040fe400078efcff */
[----:B------:R-:W-:Y:S02]  /*00a0*/  LOP3.LUT R4, R0, 0x2, RZ, 0xfc, !PT ;  /* 0x0000000200047812 */ /* 0x000fe400078efcff */
[----:B--2---:R-:W-:Y:S02]  /*00b0*/  IADD3 R10, P0, PT, R12, UR4, RZ ;  /* 0x000000040c0a7c10 */ /* 0x004fe4000ff1e0ff */
[----:B------:R-:W-:-:S02]  /*00c0*/  LOP3.LUT R2, R0, 0x3, RZ, 0xfc, !PT ;  /* 0x0000000300027812 */ /* 0x000fc400078efcff */
[----:B------:R-:W-:Y:S01]  /*00d0*/  IADD3 R8, P1, PT, R0, UR6, RZ ;  /* 0x0000000600087c10 */ /* 0x000fe2000ff3e0ff */
[----:B------:R-:W-:Y:S01]  /*00e0*/  IMAD.X R11, RZ, RZ, UR5, P0 ;  /* 0x00000005ff0b7e24 */ /* 0x000fe200080e06ff */
[----:B------:R-:W-:Y:S02]  /*00f0*/  IADD3 R6, P2, PT, R6, UR6, RZ ;  /* 0x0000000606067c10 */ /* 0x000fe4000ff5e0ff */
[----:B------:R-:W-:Y:S01]  /*0100*/  IADD3 R4, P3, PT, R4, UR6, RZ ;  /* 0x0000000604047c10 */ /* 0x000fe2000ff7e0ff */
[----:B------:R-:W-:Y:S01]  /*0110*/  IMAD.X R9, RZ, RZ, UR7, P1 ;  /* 0x00000007ff097e24 */ /* 0x000fe200088e06ff */
[----:B------:R-:W-:Y:S01]  /*0120*/  IADD3 R2, P4, PT, R2, UR6, RZ ;  /* 0x0000000602027c10 */ /* 0x000fe2000ff9e0ff */
[----:B------:R-:W-:Y:S01]  /*0130*/  IMAD.X R7, RZ, RZ, UR7, P2 ;  /* 0x00000007ff077e24 */ /* 0x000fe200090e06ff */
[----:B0-----:R-:W2:Y:S01]  /*0140*/  LDG.E.U8 R13, desc[UR8][R10.64] ;  /* 0x000000080a0d7981 */ /* 0x001ea2000c1e1100 */
[----:B------:R-:W-:Y:S02]  /*0150*/  IMAD.X R5, RZ, RZ, UR7, P3 ;  /* 0x00000007ff057e24 */ /* 0x000fe400098e06ff */
[----:B------:R-:W-:Y:S01]  /*0160*/  IMAD.X R3, RZ, RZ, UR7, P4 ;  /* 0x00000007ff037e24 */ /* 0x000fe2000a0e06ff */
[----:B------:R-:W3:Y:S04]  /*0170*/  LDG.E.U8 R25, desc[UR8][R10.64+0x1] ;  /* 0x000001080a197981 */ /* 0x000ee8000c1e1100 */
[----:B------:R-:W4:Y:S04]  /*0180*/  LDG.E.U8 R23, desc[UR8][R10.64+0x2] ;  /* 0x000002080a177981 */ /* 0x000f28000c1e1100 */
[----:B------:R-:W5:Y:S04]  /*0190*/  LDG.E.U8 R21, desc[UR8][R10.64+0x3] ;  /* 0x000003080a157981 */ /* 0x000f68000c1e1100 */
[----:B------:R-:W5:Y:S04]  /*01a0*/  LDG.E.U8 R19, desc[UR8][R10.64+0x4] ;  /* 0x000004080a137981 */ /* 0x000f68000c1e1100 */
[----:B------:R-:W5:Y:S04]  /*01b0*/  LDG.E.U8 R17, desc[UR8][R10.64+0x5] ;  /* 0x000005080a117981 */ /* 0x000f68000c1e1100 */
[----:B------:R-:W5:Y:S04]  /*01c0*/  LDG.E.U8 R15, desc[UR8][R10.64+0x6] ;  /* 0x000006080a0f7981 */ /* 0x000f68000c1e1100 */
[----:B------:R-:W5:Y:S04]  /*01d0*/  LDG.E.U8 R27, desc[UR8][R10.64+0x7] ;  /* 0x000007080a1b7981 */ /* 0x000f68000c1e1100 */
[----:B------:R-:W5:Y:S04]  /*01e0*/  LDG.E.U8 R8, desc[UR8][R8.64] ;  /* 0x0000000808087981 */ /* 0x000f68000c1e1100 */
[----:B------:R0:W5:Y:S04]  /*01f0*/  LDG.E.U8 R14, desc[UR8][R6.64] ;  /* 0x00000008060e7981 */ /* 0x000168000c1e1100 */
[----:B------:R1:W5:Y:S04]  /*0200*/  LDG.E.U8 R4, desc[UR8][R4.64] ;  /* 0x0000000804047981 */ /* 0x000368000c1e1100 */
[----:B------:R1:W5:Y:S01]  /*0210*/  LDG.E.U8 R2, desc[UR8][R2.64] ;  /* 0x0000000802027981 */ /* 0x000362000c1e1100 */
[----:B------:R-:W1:Y:S01]  /*0220*/  S2UR UR5, SR_CgaCtaId ;  /* 0x00000000000579c3 */ /* 0x000e620000008800 */
[----:B------:R-:W-:Y:S01]  /*0230*/  UMOV UR4, 0x400 ;  /* 0x0000040000047882 */ /* 0x000fe20000000000 */
[C---:B------:R-:W-:Y:S01]  /*0240*/  IMAD.SHL.U32 R20, R16.reuse, 0x40, RZ ;  /* 0x0000004010147824 */ /* 0x040fe200078e00ff */
[----:B------:R-:W-:-:S02]  /*0250*/  LOP3.LUT R18, R16, 0x1f, RZ, 0xc0, !PT ;  /* 0x0000001f10127812 */ /* 0x000fc400078ec0ff */
[----:B0-----:R-:W-:Y:S01]  /*0260*/  SHF.R.U32.HI R6, RZ, 0x3, R0 ;  /* 0x00000003ff067819 */ /* 0x001fe20000011600 */
[C---:B------:R-:W-:Y:S01]  /*0270*/  VIADD R9, R20.reuse, 0x10 ;  /* 0x0000001014097836 */ /* 0x040fe20000000000 */
[C---:B------:R-:W-:Y:S01]  /*0280*/  LOP3.LUT R29, R20.reuse, 0x40, RZ, 0xc0, !PT ;  /* 0x00000040141d7812 */ /* 0x040fe200078ec0ff */
[C---:B-1----:R-:W-:Y:S02]  /*0290*/  VIADD R5, R20.reuse, 0x20 ;  /* 0x0000002014057836 */ /* 0x042fe40000000000 */
[----:B------:R-:W-:Y:S01]  /*02a0*/  VIADD R3, R20, 0x30 ;  /* 0x0000003014037836 */ /* 0x000fe20000000000 */
[----:B------:R-:W-:Y:S02]  /*02b0*/  LEA.HI R29, R18, R29, RZ, 0x1f ;  /* 0x0000001d121d7211 */ /* 0x000fe400078ff8ff */
[----:B------:R-:W-:Y:S01]  /*02c0*/  LOP3.LUT R9, R6, 0x50, R9, 0xf8, !PT ;  /* 0x0000005006097812 */ /* 0x000fe200078ef809 */
[----:B------:R-:W-:Y:S02]  /*02d0*/  ULEA UR6, UR5, UR4, 0x18 ;  /* 0x0000000405067291 */ /* 0x000fe4000f8ec0ff */
[----:B------:R-:W-:-:S04]  /*02e0*/  UIADD3 UR4, UPT, UPT, UR4, 0x100, URZ ;  /* 0x0000010004047890 */ /* 0x000fc8000fffe0ff */
[----:B------:R-:W-:Y:S01]  /*02f0*/  ULEA UR4, UR5, UR4, 0x18 ;  /* 0x0000000405047291 */ /* 0x000fe2000f8ec0ff */
[C---:B------:R-:W-:Y:S02]  /*0300*/  LOP3.LUT R5, R6.reuse, 0x60, R5, 0xf8, !PT ;  /* 0x0000006006057812 */ /* 0x040fe400078ef805 */
[----:B------:R-:W-:Y:S01]  /*0310*/  LOP3.LUT R3, R6, 0x70, R3, 0xf8, !PT ;  /* 0x0000007006037812 */ /* 0x000fe200078ef803 */
[----:B------:R-:W0:Y:S01]  /*0320*/  LDCU UR5, c[0x0][0x2f8] ;  /* 0x00005f00ff0577ac */ /* 0x000e220008000800 */
[----:B------:R-:W1:Y:S01]  /*0330*/  LDCU UR7, c[0x0][0x2fc] ;  /* 0x00005f80ff0777ac */ /* 0x000e620008000800 */
[----:B0-----:R-:W-:-:S05]  /*0340*/  IADD3 R6, P0, PT, R1, UR5, RZ ;  /* 0x0000000501067c10 */ /* 0x001fca000ff1e0ff */
[----:B-1----:R-:W-:Y:S01]  /*0350*/  IMAD.X R7, RZ, RZ, UR7, P0 ;  /* 0x00000007ff077e24 */ /* 0x002fe200080e06ff */
[----:B--2---:R-:W-:Y:S04]  /*0360*/  STS.U8 [R12+UR6], R13 ;  /* 0x0000000d0c007988 */ /* 0x004fe80008000006 */
[----:B---3--:R-:W-:Y:S04]  /*0370*/  STS.U8 [R12+UR6+0x1], R25 ;  /* 0x000001190c007988 */ /* 0x008fe80008000006 */
[----:B----4-:R-:W-:Y:S04]  /*0380*/  STS.U8 [R12+UR6+0x2], R23 ;  /* 0x000002170c007988 */ /* 0x010fe80008000006 */
[----:B-----5:R-:W-:Y:S04]  /*0390*/  STS.U8 [R12+UR6+0x3], R21 ;  /* 0x000003150c007988 */ /* 0x020fe80008000006 */
[----:B------:R-:W-:Y:S04]  /*03a0*/  STS.U8 [R12+UR6+0x4], R19 ;  /* 0x000004130c007988 */ /* 0x000fe80008000006 */
[----:B------:R-:W-:Y:S04]  /*03b0*/  STS.U8 [R12+UR6+0x5], R17 ;  /* 0x000005110c007988 */ /* 0x000fe80008000006 */
[----:B------:R-:W-:Y:S04]  /*03c0*/  STS.U8 [R12+UR6+0x6], R15 ;  /* 0x0000060f0c007988 */ /* 0x000fe80008000006 */
[----:B------:R-:W-:Y:S04]  /*03d0*/  STS.U8 [R12+UR6+0x7], R27 ;  /* 0x0000071b0c007988 */ /* 0x000fe80008000006 */
[----:B------:R-:W-:Y:S04]  /*03e0*/  STS.U8 [R29+UR4], R8 ;  /* 0x000000081d007988 */ /* 0x000fe80008000004 */
[----:B------:R-:W-:Y:S04]  /*03f0*/  STS.U8 [R9+UR4], R14 ;  /* 0x0000000e09007988 */ /* 0x000fe80008000004 */
[----:B------:R-:W-:Y:S04]  /*0400*/  STS.U8 [R5+UR4], R4 ;  /* 0x0000000405007988 */ /* 0x000fe80008000004 */
[----:B------:R0:W-:Y:S01]  /*0410*/  STS.U8 [R3+UR4], R2 ;  /* 0x0000000203007988 */ /* 0x0001e20008000004 */
[----:B------:R-:W-:Y:S01]  /*0420*/  BAR.SYNC.DEFER_BLOCKING 0x0 ;  /* 0x0000000000007b1d */ /* 0x000fe20000010000 */
[----:B0-----:R-:W-:-:S05]  /*0430*/  CS2R R2, SR_CLOCKLO ;  /* 0x0000000000027805 */ /* 0x001fca0000015000 */
[----:B------:R-:W0:Y:S04]  /*0440*/  LDS R8, [R0+UR4] ;  /* 0x0000000400087984 */ /* 0x000e280008000800 */
[----:B------:R-:W1:Y:S04]  /*0450*/  LDS R4, [R0+UR6] ;  /* 0x0000000600047984 */ /* 0x000e680008000800 */
[----:B------:R-:W2:Y:S01]  /*0460*/  LDS R5, [R0+UR6+0x80] ;  /* 0x0000800600057984 */ /* 0x000ea20008000800 */
[----:B0-----:R-:W-:Y:S02]  /*0470*/  F2FP.F16.E4M3.UNPACK_B R9, R8 ;  /* 0x00000008ff09723e */ /* 0x001fe400020006ff */
[----:B-1----:R-:W-:-:S02]  /*0480*/  F2FP.F16.E4M3.UNPACK_B R10, R4 ;  /* 0x00000004ff0a723e */ /* 0x002fc400020006ff */
[----:B--2---:R-:W-:-:S07]  /*0490*/  F2FP.F16.E4M3.UNPACK_B R11, R5 ;  /* 0x00000005ff0b723e */ /* 0x004fce00020006ff */
[----:B------:R-:W-:Y:S01]  /*04a0*/  HMMA.1688.F16 R12, R10, R9, RZ ;  /* 0x000000090a0c723c */ /* 0x000fe200000000ff */
[----:B------:R-:W-:Y:S02]  /*04b0*/  F2FP.F16.E4M3.UNPACK_B R10, R8.H1 ;  /* 0x00000008ff0a723e */ /* 0x000fe400030006ff */
[----:B------:R-:W-:Y:S02]  /*04c0*/  F2FP.F16.E4M3.UNPACK_B R8, R4.H1 ;  /* 0x00000004ff08723e */ /* 0x000fe400030006ff */
[----:B------:R-:W-:Y:S02]  /*04d0*/  F2FP.F16.E4M3.UNPACK_B R9, R5.H1 ;  /* 0x00000005ff09723e */ /* 0x000fe400030006ff */
[----:B------:R-:W0:-:S13]  /*04e0*/  LDC.64 R4, c[0x0][0x390] ;  /* 0x0000e400ff047b82 */ /* 0x000e1a0000000a00 */
[----:B------:R-:W-:Y:S01]  /*04f0*/  HMMA.1688.F16 R8, R8, R10, R12 ;  /* 0x0000000a0808723c */ /* 0x000fe2000000000c */
[----:B------:R-:W-:-:S05]  /*0500*/  IMAD.SHL.U32 R10, R16, 0x2, RZ ;  /* 0x00000002100a7824 */ /* 0x000fca00078e00ff */
[----:B------:R-:W-:-:S05]  /*0510*/  LOP3.LUT R11, R10, 0x3e, RZ, 0xc0, !PT ;  /* 0x0000003e0a0b7812 */ /* 0x000fca00078ec0ff */
[----:B0-----:R-:W-:-:S08]  /*0520*/  IMAD.WIDE.U32 R4, R11, 0x2, R4 ;  /* 0x000000020b047825 */ /* 0x001fd000078e0004 */
[----:B------:R-:W-:Y:S02]  /*0530*/  HADD2 R11, R8, RZ.H0_H0 ;  /* 0x200000ff080b7230 */ /* 0x000fe40000000000 */
[----:B------:R-:W-:-:S03]  /*0540*/  HADD2 R9, R9, RZ.H0_H0 ;  /* 0x200000ff09097230 */ /* 0x000fc60000000000 */
[----:B------:R-:W-:Y:S04]  /*0550*/  STG.E desc[UR8][R4.64], R11 ;  /* 0x0000000b04007986 */ /* 0x000fe8000c101908 */
[----:B------:R0:W-:Y:S02]  /*0560*/  STG.E desc[UR8][R4.64+0x80], R9 ;  /* 0x0000800904007986 */ /* 0x0001e4000c101908 */
[----:B0-----:R-:W-:Y:S02]  /*0570*/  CS2R R4, SR_CLOCKLO ;  /* 0x0000000000047805 */ /* 0x001fe40000015000 */
[----:B------:R-:W-:-:S13]  /*0580*/  LOP3.LUT P0, RZ, R16, 0x1f, RZ, 0xc0, !PT ;  /* 0x0000001f10ff7812 */ /* 0x000fda000780c0ff */
[----:B------:R-:W-:Y:S05]  /*0590*/  @P0 EXIT ;  /* 0x000000000000094d */ /* 0x000fea0003800000 */
[----:B------:R-:W-:Y:S01]  /*05a0*/  IADD3 R8, P0, PT, -R2, R4, RZ ;  /* 0x0000000402087210 */ /* 0x000fe20007f1e1ff */
[----:B------:R-:W0:Y:S01]  /*05b0*/  LDCU.64 UR4, c[0x4][0x8] ;  /* 0x01000100ff0477ac */ /* 0x000e220008000a00 */
[----:B------:R-:W-:-:S03]  /*05c0*/  MOV R0, 0x0 ;  /* 0x0000000000007802 */ /* 0x000fc60000000f00 */
[----:B------:R-:W-:Y:S02]  /*05d0*/  IMAD.X R9, R5, 0x1, ~R3, P0 ;  /* 0x0000000105097824 */ /* 0x000fe400000e0e03 */
[----:B------:R1:W2:Y:S03]  /*05e0*/  LDC.64 R2, c[0x4][R0] ;  /* 0x0100000000027b82 */ /* 0x0002a60000000a00 */
[----:B------:R1:W-:Y:S01]  /*05f0*/  STL.64 [R1], R8 ;  /* 0x0000000801007387 */ /* 0x0003e20000100a00 */
[----:B0-----:R-:W-:Y:S02]  /*0600*/  IMAD.U32 R4, RZ, RZ, UR4 ;  /* 0x00000004ff047e24 */ /* 0x001fe4000f8e00ff */
[----:B------:R-:W-:-:S07]  /*0610*/  IMAD.U32 R5, RZ, RZ, UR5 ;  /* 0x00000005ff057e24 */ /* 0x000fce000f8e00ff */
[----:B------:R-:W-:-:S07]  /*0620*/  LEPC R20, `(.L_x_0) ;  /* 0x000000001014794e */ /* 0x000fce0000000000 */
[----:B-12---:R-:W-:Y:S05]  /*0630*/  CALL.ABS.NOINC R2 ;  /* 0x0000000002007343 */ /* 0x006fea0003c00000 */
.L_x_0:
[----:B------:R-:W-:Y:S05]  /*0640*/  EXIT ;  /* 0x000000000000794d */ /* 0x000fea0003800000 */
.L_x_1:
[----:B------:R-:W-:-:S00]  /*0650*/  BRA `(.L_x_1) ;  /* 0xfffffffc00fc7947 */ /* 0x000fc0000383ffff */
[----:B------:R-:W-:-:S00]  /*0660*/  NOP ;  /* 0x0000000000007918 */ /* 0x000fc00000000000 */
        /* <DEDUP_REMOVED lines=9> */
.L_x_2:


//--------------------- .nv.global.init           --------------------------
	.section	.nv.global.init,"aw",@progbits
.nv.global.init:
	.type		$str,@object
	.size		$str,(.L_0 - $str)
$str:
        /*0000*/ 	.byte	0x70, 0x74, 0x78, 0x5f, 0x6d, 0x6d, 0x61, 0x5f, 0x73, 0x68, 0x61, 0x72, 0x65, 0x64, 0x20, 0x6b
        /*0010*/ 	.byte	0x65, 0x72, 0x6e, 0x65, 0x6c, 0x20, 0x65, 0x32, 0x65, 0x28, 0x63, 0x79, 0x63, 0x6c, 0x65, 0x73
        /*0020*/ 	.byte	0x29, 0x3a, 0x25, 0x6c, 0x64, 0x0a, 0x00
.L_0:


//--------------------- .nv.shared._Z19ptx_m16n8k16_kernelP13__nv_fp8_e4m3S0_P6__half --------------------------
	.section	.nv.shared._Z19ptx_m16n8k16_kernelP13__nv_fp8_e4m3S0_P6__half,"aw",@nobits
	.sectionflags	@""
.nv.shared._Z19ptx_m16n8k16_kernelP13__nv_fp8_e4m3S0_P6__half:
	.zero		1408


//--------------------- .nv.shared.reserved.0     --------------------------
	.section	.nv.shared.reserved.0,"aw",@nobits
	.weak		__nv_reservedSMEM_offset_0_alias
	.size		__nv_reservedSMEM_offset_0_alias, 0, 64
	.other		__nv_reservedSMEM_offset_0_alias,@"STO_CUDA_RESERVED_SHARED STV_DEFAULT"
__nv_reservedSMEM_offset_0_alias:
	.zero		0
	.zero		64


//--------------------- .nv.constant0._Z19ptx_m16n8k16_kernelP13__nv_fp8_e4m3S0_P6__half --------------------------
	.section	.nv.constant0._Z19ptx_m16n8k16_kernelP13__nv_fp8_e4m3S0_P6__half,"a",@progbits
	.sectionflags	@""
	.align	4
.nv.constant0._Z19ptx_m16n8k16_kernelP13__nv_fp8_e4m3S0_P6__half:
	.zero		920


//--------------------- SYMBOLS --------------------------

	.type		.nv.reservedSmem.offset0,@object
	.size		.nv.reservedSmem.offset0,0x4
	.type		.nv.reservedSmem.cap,@object
	.size		.nv.reservedSmem.cap,0x4
	.type		vprintf,@function
